	.headerflags	@"EF_CUDA_TEXMODE_UNIFIED EF_CUDA_64BIT_ADDRESS EF_CUDA_ACCELERATORS EF_CUDA_SM90 EF_CUDA_VIRTUAL_SM(EF_CUDA_SM90)"
	.elftype	@"ET_EXEC"


//--------------------- .nv.info                  --------------------------
	.section	.nv.info,"",@"SHT_CUDA_INFO"
	.align	4


	//----- nvinfo : EIATTR_REGCOUNT
	.align		4
        /*0000*/ 	.byte	0x04, 0x2f
        /*0002*/ 	.short	(.L_3 - .L_2)
	.align		4
.L_2:
        /*0004*/ 	.word	index@(triton_poi_fused__native_batch_norm_legit_no_training_convolution_hardtanh_58)
        /*0008*/ 	.word	0x00000016


	//----- nvinfo : EIATTR_MIN_STACK_SIZE
	.align		4
.L_3:
        /*000c*/ 	.byte	0x04, 0x12
        /*000e*/ 	.short	(.L_5 - .L_4)
	.align		4
.L_4:
        /*0010*/ 	.word	index@(triton_poi_fused__native_batch_norm_legit_no_training_convolution_hardtanh_58)
        /*0014*/ 	.word	0x00000000


	//----- nvinfo : EIATTR_FRAME_SIZE
	.align		4
.L_5:
        /*0018*/ 	.byte	0x04, 0x11
        /*001a*/ 	.short	(.L_7 - .L_6)
	.align		4
.L_6:
        /*001c*/ 	.word	index@(triton_poi_fused__native_batch_norm_legit_no_training_convolution_hardtanh_58)
        /*0020*/ 	.word	0x00000000


	//----- nvinfo : EIATTR_MIN_STACK_SIZE
	.align		4
.L_7:
        /*0024*/ 	.byte	0x04, 0x12
        /*0026*/ 	.short	(.L_9 - .L_8)
	.align		4
.L_8:
        /*0028*/ 	.word	index@(triton_poi_fused__native_batch_norm_legit_no_training_convolution_hardtanh_58)
        /*002c*/ 	.word	0x00000000
.L_9:


//--------------------- .nv.info.triton_poi_fused__native_batch_norm_legit_no_training_convolution_hardtanh_58 --------------------------
	.section	.nv.info.triton_poi_fused__native_batch_norm_legit_no_training_convolution_hardtanh_58,"",@"SHT_CUDA_INFO"
	.sectionflags	@""
	.align	4


	//----- nvinfo : EIATTR_CUDA_API_VERSION
	.align		4
        /*0000*/ 	.byte	0x04, 0x37
        /*0002*/ 	.short	(.L_11 - .L_10)
.L_10:
        /*0004*/ 	.word	0x0000007c


	//----- nvinfo : EIATTR_KPARAM_INFO
	.align		4
.L_11:
        /*0008*/ 	.byte	0x04, 0x17
        /*000a*/ 	.short	(.L_13 - .L_12)
.L_12:
        /*000c*/ 	.word	0x00000000
        /*0010*/ 	.short	0x0007
        /*0012*/ 	.short	0x0038
        /*0014*/ 	.byte	0x00, 0xf0, 0x11, 0x00


	//----- nvinfo : EIATTR_KPARAM_INFO
	.align		4
.L_13:
        /*0018*/ 	.byte	0x04, 0x17
        /*001a*/ 	.short	(.L_15 - .L_14)
.L_14:
        /*001c*/ 	.word	0x00000000
        /*0020*/ 	.short	0x0006
        /*0022*/ 	.short	0x0030
        /*0024*/ 	.byte	0x00, 0xf4, 0x21, 0x00


	//----- nvinfo : EIATTR_KPARAM_INFO
	.align		4
.L_15:
        /*0028*/ 	.byte	0x04, 0x17
        /*002a*/ 	.short	(.L_17 - .L_16)
.L_16:
        /*002c*/ 	.word	0x00000000
        /*0030*/ 	.short	0x0005
        /*0032*/ 	.short	0x0028
        /*0034*/ 	.byte	0x00, 0xf4, 0x21, 0x00


	//----- nvinfo : EIATTR_KPARAM_INFO
	.align		4
.L_17:
        /*0038*/ 	.byte	0x04, 0x17
        /*003a*/ 	.short	(.L_19 - .L_18)
.L_18:
        /*003c*/ 	.word	0x00000000
        /*0040*/ 	.short	0x0004
        /*0042*/ 	.short	0x0020
        /*0044*/ 	.byte	0x00, 0xf4, 0x21, 0x00


	//----- nvinfo : EIATTR_KPARAM_INFO
	.align		4
.L_19:
        /*0048*/ 	.byte	0x04, 0x17
        /*004a*/ 	.short	(.L_21 - .L_20)
.L_20:
        /*004c*/ 	.word	0x00000000
        /*0050*/ 	.short	0x0003
        /*0052*/ 	.short	0x0018
        /*0054*/ 	.byte	0x00, 0xf4, 0x21, 0x00


	//----- nvinfo : EIATTR_KPARAM_INFO
	.align		4
.L_21:
        /*0058*/ 	.byte	0x04, 0x17
        /*005a*/ 	.short	(.L_23 - .L_22)
.L_22:
        /*005c*/ 	.word	0x00000000
        /*0060*/ 	.short	0x0002
        /*0062*/ 	.short	0x0010
        /*0064*/ 	.byte	0x00, 0xf4, 0x21, 0x00


	//----- nvinfo : EIATTR_KPARAM_INFO
	.align		4
.L_23:
        /*0068*/ 	.byte	0x04, 0x17
        /*006a*/ 	.short	(.L_25 - .L_24)
.L_24:
        /*006c*/ 	.word	0x00000000
        /*0070*/ 	.short	0x0001
        /*0072*/ 	.short	0x0008
        /*0074*/ 	.byte	0x00, 0xf4, 0x21, 0x00


	//----- nvinfo : EIATTR_KPARAM_INFO
	.align		4
.L_25:
        /*0078*/ 	.byte	0x04, 0x17
        /*007a*/ 	.short	(.L_27 - .L_26)
.L_26:
        /*007c*/ 	.word	0x00000000
        /*0080*/ 	.short	0x0000
        /*0082*/ 	.short	0x0000
        /*0084*/ 	.byte	0x00, 0xf4, 0x21, 0x00


	//----- nvinfo : EIATTR_SPARSE_MMA_MASK
	.align		4
.L_27:
        /*0088*/ 	.byte	0x03, 0x50
        /*008a*/ 	.short	0x0000


	//----- nvinfo : EIATTR_MAXREG_COUNT
	.align		4
        /*008c*/ 	.byte	0x03, 0x1b
        /*008e*/ 	.short	0x00ff


	//----- nvinfo : EIATTR_EXIT_INSTR_OFFSETS
	.align		4
        /*0090*/ 	.byte	0x04, 0x1c
        /*0092*/ 	.short	(.L_29 - .L_28)


	//   ....[0]....
.L_28:
        /*0094*/ 	.word	0x00000370


	//   ....[1]....
        /*0098*/ 	.word	0x00000390


	//----- nvinfo : EIATTR_REQNTID
	.align		4
.L_29:
        /*009c*/ 	.byte	0x04, 0x10
        /*009e*/ 	.short	(.L_31 - .L_30)
.L_30:
        /*00a0*/ 	.word	0x00000080
        /*00a4*/ 	.word	0x00000001
        /*00a8*/ 	.word	0x00000001


	//----- nvinfo : EIATTR_CBANK_PARAM_SIZE
	.align		4
.L_31:
        /*00ac*/ 	.byte	0x03, 0x19
        /*00ae*/ 	.short	0x003c


	//----- nvinfo : EIATTR_PARAM_CBANK
	.align		4
        /*00b0*/ 	.byte	0x04, 0x0a
        /*00b2*/ 	.short	(.L_33 - .L_32)
	.align		4
.L_32:
        /*00b4*/ 	.word	index@(.nv.constant0.triton_poi_fused__native_batch_norm_legit_no_training_convolution_hardtanh_58)
        /*00b8*/ 	.short	0x0210
        /*00ba*/ 	.short	0x003c


	//----- nvinfo : EIATTR_SW_WAR
	.align		4
.L_33:
        /*00bc*/ 	.byte	0x04, 0x36
        /*00be*/ 	.short	(.L_35 - .L_34)
.L_34:
        /*00c0*/ 	.word	0x00000008
.L_35:


//--------------------- .nv.callgraph             --------------------------
	.section	.nv.callgraph,"",@"SHT_CUDA_CALLGRAPH"
	.align	4
	.sectionentsize	8
	.align		4
        /*0000*/ 	.word	0x00000000
	.align		4
        /*0004*/ 	.word	0xffffffff
	.align		4
        /*0008*/ 	.word	0x00000000
	.align		4
        /*000c*/ 	.word	0xfffffffe
	.align		4
        /*0010*/ 	.word	0x00000000
	.align		4
        /*0014*/ 	.word	0xfffffffd
	.align		4
        /*0018*/ 	.word	0x00000000
	.align		4
        /*001c*/ 	.word	0xfffffffc


//--------------------- .nv.constant4             --------------------------
	.section	.nv.constant4,"a",@progbits
	.align	8
	.align		8
.nv.constant4:
        /*0000*/ 	.dword	_$_str
	.align		8
        /*0008*/ 	.dword	_$_str_$_2


//--------------------- .text.triton_poi_fused__native_batch_norm_legit_no_training_convolution_hardtanh_58 --------------------------
	.section	.text.triton_poi_fused__native_batch_norm_legit_no_training_convolution_hardtanh_58,"ax",@progbits
	.align	128
        .global         triton_poi_fused__native_batch_norm_legit_no_training_convolution_hardtanh_58
        .type           triton_poi_fused__native_batch_norm_legit_no_training_convolution_hardtanh_58,@function
        .size           triton_poi_fused__native_batch_norm_legit_no_training_convolution_hardtanh_58,(.L_x_1 - triton_poi_fused__native_batch_norm_legit_no_training_convolution_hardtanh_58)
        .other          triton_poi_fused__native_batch_norm_legit_no_training_convolution_hardtanh_58,@"STO_CUDA_ENTRY STV_DEFAULT"
triton_poi_fused__native_batch_norm_legit_no_training_convolution_hardtanh_58:
.text.triton_poi_fused__native_batch_norm_legit_no_training_convolution_hardtanh_58:
[----:B------:R-:W0:Y:S01]  /*0000*/  LDC R1, c[0x0][0x28] ;  /* 0x00000a00ff017b82 */ /* 0x000e220000000800 */
[----:B------:R-:W1:Y:S07]  /*0010*/  S2R R0, SR_TID.X ;  /* 0x0000000000007919 */ /* 0x000e6e0000002100 */
[----:B------:R-:W2:Y:S01]  /*0020*/  LDC.64 R12, c[0x0][0x228] ;  /* 0x00008a00ff0c7b82 */ /* 0x000ea20000000a00 */
[----:B------:R-:W-:Y:S01]  /*0030*/  ULDC.64 UR4, c[0x0][0x208] ;  /* 0x0000820000047ab9 */ /* 0x000fe20000000a00 */
[----:B------:R-:W3:Y:S06]  /*0040*/  S2R R3, SR_CTAID.X ;  /* 0x0000000000037919 */ /* 0x000eec0000002500 */
[----:B------:R-:W4:Y:S08]  /*0050*/  LDC.64 R10, c[0x0][0x218] ;  /* 0x00008600ff0a7b82 */ /* 0x000f300000000a00 */
[----:B------:R-:W5:Y:S08]  /*0060*/  LDC.64 R6, c[0x0][0x210] ;  /* 0x00008400ff067b82 */ /* 0x000f700000000a00 */
[----:B------:R-:W5:Y:S01]  /*0070*/  LDC.64 R14, c[0x0][0x220] ;  /* 0x00008800ff0e7b82 */ /* 0x000f620000000a00 */
[----:B-1----:R-:W-:-:S07]  /*0080*/  LOP3.LUT R0, R0, 0x7f, RZ, 0xc0, !PT ;  /* 0x0000007f00007812 */ /* 0x002fce00078ec0ff */
[----:B------:R-:W1:Y:S01]  /*0090*/  LDC.64 R16, c[0x0][0x230] ;  /* 0x00008c00ff107b82 */ /* 0x000e620000000a00 */
[----:B---3--:R-:W-:-:S04]  /*00a0*/  LEA R0, R3, R0, 0x7 ;  /* 0x0000000003007211 */ /* 0x008fc800078e38ff */
[C---:B------:R-:W-:Y:S01]  /*00b0*/  ISETP.GE.AND P0, PT, R0.reuse, 0x1140, PT ;  /* 0x000011400000780c */ /* 0x040fe20003f06270 */
[----:B------:R-:W-:Y:S02]  /*00c0*/  IMAD.HI R2, R0, 0x76b981db, RZ ;  /* 0x76b981db00027827 */ /* 0x000fe400078e02ff */
[----:B------:R-:W3:Y:S03]  /*00d0*/  LDC.64 R4, c[0x0][0x238] ;  /* 0x00008e00ff047b82 */ /* 0x000ee60000000a00 */
[----:B------:R-:W-:-:S04]  /*00e0*/  SHF.R.U32.HI R3, RZ, 0x1f, R2 ;  /* 0x0000001fff037819 */ /* 0x000fc80000011602 */
[----:B------:R-:W-:-:S05]  /*00f0*/  LEA.HI.SX32 R3, R2, R3, 0x19 ;  /* 0x0000000302037211 */ /* 0x000fca00078fcaff */
[----:B------:R-:W-:Y:S01]  /*0100*/  IMAD R19, R3, -0x114, R0 ;  /* 0xfffffeec03137824 */ /* 0x000fe200078e0200 */
[----:B------:R-:W-:-:S03]  /*0110*/  CS2R R2, SRZ ;  /* 0x0000000000027805 */ /* 0x000fc6000001ff00 */
[----:B--2---:R-:W-:-:S05]  /*0120*/  IMAD.WIDE R12, R19, 0x4, R12 ;  /* 0x00000004130c7825 */ /* 0x004fca00078e020c */
[----:B------:R2:W3:Y:S01]  /*0130*/  @!P0 LDG.E.EL R2, desc[UR4][R12.64] ;  /* 0x000000040c028981 */ /* 0x0004e2000c2e1900 */
[----:B------:R-:W-:Y:S01]  /*0140*/  CS2R R8, SRZ ;  /* 0x0000000000087805 */ /* 0x000fe2000001ff00 */
[----:B----4-:R-:W-:-:S04]  /*0150*/  IMAD.WIDE R10, R19, 0x4, R10 ;  /* 0x00000004130a7825 */ /* 0x010fc800078e020a */
[----:B-----5:R-:W-:Y:S01]  /*0160*/  IMAD.WIDE R6, R0, 0x4, R6 ;  /* 0x0000000400067825 */ /* 0x020fe200078e0206 */
[----:B------:R4:W5:Y:S03]  /*0170*/  @!P0 LDG.E.EL R3, desc[UR4][R10.64] ;  /* 0x000000040a038981 */ /* 0x000966000c2e1900 */
[C---:B0-2---:R-:W-:Y:S01]  /*0180*/  IMAD.WIDE R12, R19.reuse, 0x4, R14 ;  /* 0x00000004130c7825 */ /* 0x045fe200078e020e */
[----:B------:R-:W5:Y:S03]  /*0190*/  @!P0 LDG.E R8, desc[UR4][R6.64] ;  /* 0x0000000406088981 */ /* 0x000f66000c1e1900 */
[----:B-1----:R-:W-:Y:S01]  /*01a0*/  IMAD.WIDE R14, R19, 0x4, R16 ;  /* 0x00000004130e7825 */ /* 0x002fe200078e0210 */
[----:B------:R-:W2:Y:S01]  /*01b0*/  @!P0 LDG.E.EL R9, desc[UR4][R12.64] ;  /* 0x000000040c098981 */ /* 0x000ea2000c2e1900 */
[----:B------:R-:W-:-:S02]  /*01c0*/  CS2R R16, SRZ ;  /* 0x0000000000107805 */ /* 0x000fc4000001ff00 */
[----:B---3--:R-:W-:-:S04]  /*01d0*/  IMAD.WIDE R4, R19, 0x4, R4 ;  /* 0x0000000413047825 */ /* 0x008fc800078e0204 */
[----:B------:R-:W3:Y:S04]  /*01e0*/  @!P0 LDG.E.EL R16, desc[UR4][R14.64] ;  /* 0x000000040e108981 */ /* 0x000ee8000c2e1900 */
[----:B------:R0:W3:Y:S01]  /*01f0*/  @!P0 LDG.E.EL R17, desc[UR4][R4.64] ;  /* 0x0000000404118981 */ /* 0x0000e2000c2e1900 */
[----:B----4-:R-:W-:Y:S01]  /*0200*/  HFMA2.MMA R11, -RZ, RZ, 1.625, 0 ;  /* 0x3e800000ff0b7435 */ /* 0x010fe200000001ff */
[----:B------:R-:W-:-:S04]  /*0210*/  FADD R2, R2, 9.9999997473787516356e-06 ;  /* 0x3727c5ac02027421 */ /* 0x000fc80000000000 */
[----:B------:R-:W1:Y:S02]  /*0220*/  MUFU.SQRT R18, R2 ;  /* 0x0000000200127308 */ /* 0x000e640000002000 */
[C---:B-1----:R-:W-:Y:S02]  /*0230*/  FSETP.GT.AND P1, PT, R18.reuse, 8.50705917302346158658e+37, PT ;  /* 0x7e8000001200780b */ /* 0x042fe40003f24000 */
[----:B------:R-:W-:-:S11]  /*0240*/  FSETP.GEU.AND P2, PT, R18, 1.175494350822287508e-38, PT ;  /* 0x008000001200780b */ /* 0x000fd60003f4e000 */
[----:B------:R-:W-:-:S04]  /*0250*/  @P1 FMUL R18, R18, 0.25 ;  /* 0x3e80000012121820 */ /* 0x000fc80000400000 */
[----:B------:R-:W-:-:S06]  /*0260*/  @!P2 FMUL R18, R18, 16777216 ;  /* 0x4b8000001212a820 */ /* 0x000fcc0000400000 */
[----:B------:R-:W0:Y:S01]  /*0270*/  MUFU.RCP R18, R18 ;  /* 0x0000001200127308 */ /* 0x000e220000001000 */
[----:B------:R-:W-:Y:S01]  /*0280*/  FSEL R11, R11, 1, P1 ;  /* 0x3f8000000b0b7808 */ /* 0x000fe20000800000 */
[----:B-----5:R-:W-:Y:S02]  /*0290*/  FADD R8, R3, R8 ;  /* 0x0000000803087221 */ /* 0x020fe40000000000 */
[----:B------:R-:W1:Y:S02]  /*02a0*/  LDC.64 R2, c[0x0][0x240] ;  /* 0x00009000ff027b82 */ /* 0x000e640000000a00 */
[----:B------:R-:W-:Y:S01]  /*02b0*/  @!P2 FMUL R11, R11, 16777216 ;  /* 0x4b8000000b0ba820 */ /* 0x000fe20000400000 */
[----:B--2---:R-:W-:-:S03]  /*02c0*/  FADD R9, R8, -R9 ;  /* 0x8000000908097221 */ /* 0x004fc60000000000 */
[----:B0-----:R-:W-:-:S04]  /*02d0*/  FMUL R4, R18, R11 ;  /* 0x0000000b12047220 */ /* 0x001fc80000400000 */
[----:B------:R-:W-:-:S04]  /*02e0*/  FMUL R4, R9, R4 ;  /* 0x0000000409047220 */ /* 0x000fc80000400000 */
[----:B---3--:R-:W-:-:S05]  /*02f0*/  FFMA R4, R4, R16, R17 ;  /* 0x0000001004047223 */ /* 0x008fca0000000011 */
[----:B------:R-:W-:-:S04]  /*0300*/  FSETP.GTU.AND P1, PT, R4, RZ, PT ;  /* 0x000000ff0400720b */ /* 0x000fc80003f2c000 */
[----:B------:R-:W-:-:S04]  /*0310*/  FSEL R5, R4, RZ, P1 ;  /* 0x000000ff04057208 */ /* 0x000fc80000800000 */
[C---:B------:R-:W-:Y:S01]  /*0320*/  FSETP.GEU.AND P1, PT, R5.reuse, 6, PT ;  /* 0x40c000000500780b */ /* 0x040fe20003f2e000 */
[----:B------:R0:W-:Y:S01]  /*0330*/  @!P0 STG.E desc[UR4][R6.64], R8 ;  /* 0x0000000806008986 */ /* 0x0001e2000c101904 */
[----:B------:R-:W-:Y:S01]  /*0340*/  FSETP.NAN.AND P2, PT, R5, R5, PT ;  /* 0x000000050500720b */ /* 0x000fe20003f48000 */
[----:B-1----:R-:W-:-:S10]  /*0350*/  IMAD.WIDE R2, R0, 0x4, R2 ;  /* 0x0000000400027825 */ /* 0x002fd400078e0202 */
[----:B------:R-:W-:Y:S01]  /*0360*/  @P1 SEL R5, R5, 0x40c00000, P2 ;  /* 0x40c0000005051807 */ /* 0x000fe20001000000 */
[----:B0-----:R-:W-:Y:S06]  /*0370*/  @P0 EXIT ;  /* 0x000000000000094d */ /* 0x001fec0003800000 */
[----:B------:R-:W-:Y:S01]  /*0380*/  STG.E desc[UR4][R2.64], R5 ;  /* 0x0000000502007986 */ /* 0x000fe2000c101904 */
[----:B------:R-:W-:Y:S05]  /*0390*/  EXIT ;  /* 0x000000000000794d */ /* 0x000fea0003800000 */
.L_x_0:
[----:B------:R-:W-:-:S00]  /*03a0*/  BRA `(.L_x_0) ;  /* 0xfffffffc00fc7947 */ /* 0x000fc0000383ffff */
[----:B------:R-:W-:-:S00]  /*03b0*/  NOP ;  /* 0x0000000000007918 */ /* 0x000fc00000000000 */
        /* <DEDUP_REMOVED lines=12> */
.L_x_1:


//--------------------- .nv.global.init           --------------------------
	.section	.nv.global.init,"aw",@progbits
.nv.global.init:
	.type		_$_str,@object
	.size		_$_str,(_$_str_$_2 - _$_str)
_$_str:
        /*0000*/ 	.byte	0x5f, 0x5f, 0x43, 0x55, 0x44, 0x41, 0x5f, 0x46, 0x54, 0x5a, 0x00
	.type		_$_str_$_2,@object
	.size		_$_str_$_2,(.L_1 - _$_str_$_2)
_$_str_$_2:
        /*000b*/ 	.byte	0x5f, 0x5f, 0x43, 0x55, 0x44, 0x41, 0x5f, 0x50, 0x52, 0x45, 0x43, 0x5f, 0x53, 0x51, 0x52, 0x54
        /*001b*/ 	.byte	0x00
.L_1:


//--------------------- .nv.constant0.triton_poi_fused__native_batch_norm_legit_no_training_convolution_hardtanh_58 --------------------------
	.section	.nv.constant0.triton_poi_fused__native_batch_norm_legit_no_training_convolution_hardtanh_58,"a",@progbits
	.sectionflags	@""
	.align	4
.nv.constant0.triton_poi_fused__native_batch_norm_legit_no_training_convolution_hardtanh_58:
	.zero		588
